//
// Generated by NVIDIA NVVM Compiler
//
// Compiler Build ID: CL-36424714
// Cuda compilation tools, release 13.0, V13.0.88
// Based on NVVM 20.0.0
//

.version 9.0
.target sm_100
.address_size 64

	// .globl	process_task

.visible .entry process_task(
	.param .u64 .ptr .align 1 process_task_param_0
)
{
	.reg .b32 	%r<7>;
	.reg .b64 	%rd<5>;

	ld.param.u64 	%rd1, [process_task_param_0];
	cvta.to.global.u64 	%rd2, %rd1;
	mov.u32 	%r1, %ctaid.x;
	mov.u32 	%r2, %ntid.x;
	mov.u32 	%r3, %tid.x;
	mad.lo.s32 	%r4, %r1, %r2, %r3;
	mul.wide.s32 	%rd3, %r4, 4;
	add.s64 	%rd4, %rd2, %rd3;
	ld.global.u32 	%r5, [%rd4];
	add.s32 	%r6, %r5, 1;
	st.global.u32 	[%rd4], %r6;
	ret;

}


// ===== COMPILED SASS (sm_100) =====

	.target	sm_100

	.elftype	@"ET_EXEC"


//--------------------- .note.nv.tkinfo           --------------------------
	.section	.note.nv.tkinfo,"",@"SHT_NOTE"
	.sectionflags	@"SHF_NOTE_NV_TKINFO"
	.tkinfo
        /*0018*/ 	.word	0x00000002
        /*0030*/ 	.string	""
        /*0030*/ 	.string	"ptxas"
        /*0030*/ 	.string	"Cuda compilation tools, release 13.0, V13.0.88"
        /*0030*/ 	.string	"Build cuda_13.0.r13.0/compiler.36424714_0"
        /*0030*/ 	.string	"-arch sm_100 -m 64 "



//--------------------- .note.nv.cuinfo           --------------------------
	.section	.note.nv.cuinfo,"",@"SHT_NOTE"
	.sectionflags	@"SHF_NOTE_NV_CUINFO"
        /*0018*/ 	.short	0x0002
        /*001a*/ 	.short	0x0064
        /*001c*/ 	.short	0x0082
	.zero		2


//--------------------- .nv.info                  --------------------------
	.section	.nv.info,"",@"SHT_CUDA_INFO"
	.align	4


	//----- nvinfo : EIATTR_REGCOUNT
	.align		4
        /*0000*/ 	.byte	0x04, 0x2f
        /*0002*/ 	.short	(.L_1 - .L_0)
	.align		4
.L_0:
        /*0004*/ 	.word	index@(process_task)
        /*0008*/ 	.word	0x00000008


	//----- nvinfo : EIATTR_FRAME_SIZE
	.align		4
.L_1:
        /*000c*/ 	.byte	0x04, 0x11
        /*000e*/ 	.short	(.L_3 - .L_2)
	.align		4
.L_2:
        /*0010*/ 	.word	index@(process_task)
        /*0014*/ 	.word	0x00000000


	//----- nvinfo : EIATTR_MIN_STACK_SIZE
	.align		4
.L_3:
        /*0018*/ 	.byte	0x04, 0x12
        /*001a*/ 	.short	(.L_5 - .L_4)
	.align		4
.L_4:
        /*001c*/ 	.word	index@(process_task)
        /*0020*/ 	.word	0x00000000
.L_5:


//--------------------- .nv.compat                --------------------------
	.section	.nv.compat,"",@"SHT_CUDA_COMPAT_INFO"
	.align	4
        /*0000*/ 	.byte	0x02, 0x09, 0x00, 0x00, 0x02, 0x02, 0x01, 0x00, 0x02, 0x05, 0x05, 0x00, 0x03, 0x07, 0x01, 0x01
        /*0010*/ 	.byte	0x02, 0x03, 0x00, 0x00, 0x02, 0x06, 0x01, 0x00, 0x04, 0x0b, 0x08, 0x00, 0x09, 0x00, 0x00, 0x00
        /*0020*/ 	.byte	0x00, 0x00, 0x00, 0x00


//--------------------- .nv.info.process_task     --------------------------
	.section	.nv.info.process_task,"",@"SHT_CUDA_INFO"
	.sectionflags	@""
	.align	4


	//----- nvinfo : EIATTR_CUDA_API_VERSION
	.align		4
        /*0000*/ 	.byte	0x04, 0x37
        /*0002*/ 	.short	(.L_7 - .L_6)
.L_6:
        /*0004*/ 	.word	0x00000082


	//----- nvinfo : EIATTR_KPARAM_INFO
	.align		4
.L_7:
        /*0008*/ 	.byte	0x04, 0x17
        /*000a*/ 	.short	(.L_9 - .L_8)
.L_8:
        /*000c*/ 	.word	0x00000000
        /*0010*/ 	.short	0x0000
        /*0012*/ 	.short	0x0000
        /*0014*/ 	.byte	0x00, 0xf5, 0x21, 0x00


	//----- nvinfo : EIATTR_SPARSE_MMA_MASK
	.align		4
.L_9:
        /*0018*/ 	.byte	0x03, 0x50
        /*001a*/ 	.short	0x0000


	//----- nvinfo : EIATTR_MAXREG_COUNT
	.align		4
        /*001c*/ 	.byte	0x03, 0x1b
        /*001e*/ 	.short	0x00ff


	//----- nvinfo : EIATTR_MERCURY_ISA_VERSION
	.align		4
        /*0020*/ 	.byte	0x03, 0x5f
        /*0022*/ 	.short	0x0101


	//----- nvinfo : EIATTR_VRC_CTA_INIT_COUNT
	.align		4
        /*0024*/ 	.byte	0x02, 0x4a
	.zero		1
	.zero		1


	//----- nvinfo : EIATTR_EXIT_INSTR_OFFSETS
	.align		4
        /*0028*/ 	.byte	0x04, 0x1c
        /*002a*/ 	.short	(.L_11 - .L_10)


	//   ....[0]....
.L_10:
        /*002c*/ 	.word	0x000000b0


	//----- nvinfo : EIATTR_CBANK_PARAM_SIZE
	.align		4
.L_11:
        /*0030*/ 	.byte	0x03, 0x19
        /*0032*/ 	.short	0x0008


	//----- nvinfo : EIATTR_PARAM_CBANK
	.align		4
        /*0034*/ 	.byte	0x04, 0x0a
        /*0036*/ 	.short	(.L_13 - .L_12)
	.align		4
.L_12:
        /*0038*/ 	.word	index@(.nv.constant0.process_task)
        /*003c*/ 	.short	0x0380
        /*003e*/ 	.short	0x0008


	//----- nvinfo : EIATTR_SW_WAR
	.align		4
.L_13:
        /*0040*/ 	.byte	0x04, 0x36
        /*0042*/ 	.short	(.L_15 - .L_14)
.L_14:
        /*0044*/ 	.word	0x00000008
.L_15:


//--------------------- .nv.callgraph             --------------------------
	.section	.nv.callgraph,"",@"SHT_CUDA_CALLGRAPH"
	.align	4
	.sectionentsize	8
	.align		4
        /*0000*/ 	.word	0x00000000
	.align		4
        /*0004*/ 	.word	0xffffffff
	.align		4
        /*0008*/ 	.word	0x00000000
	.align		4
        /*000c*/ 	.word	0xfffffffe
	.align		4
        /*0010*/ 	.word	0x00000000
	.align		4
        /*0014*/ 	.word	0xfffffffd
	.align		4
        /*0018*/ 	.word	0x00000000
	.align		4
        /*001c*/ 	.word	0xfffffffc


//--------------------- .text.process_task        --------------------------
	.section	.text.process_task,"ax",@progbits
	.align	128
        .global         process_task
        .type           process_task,@function
        .size           process_task,(.L_x_1 - process_task)
        .other          process_task,@"STO_CUDA_ENTRY STV_DEFAULT"
process_task:
.text.process_task:
[----:B------:R-:W-:Y:S01]  /*0000*/  LDC R1, c[0x0][0x37c] ;  /* 0x0000df00ff017b82 */ /* 0x000fe20000000800 */
[----:B------:R-:W0:Y:S07]  /*0010*/  S2R R0, SR_TID.X ;  /* 0x0000000000007919 */ /* 0x000e2e0000002100 */
[----:B------:R-:W0:Y:S01]  /*0020*/  S2UR UR6, SR_CTAID.X ;  /* 0x00000000000679c3 */ /* 0x000e220000002500 */
[----:B------:R-:W1:Y:S07]  /*0030*/  LDCU.64 UR4, c[0x0][0x358] ;  /* 0x00006b00ff0477ac */ /* 0x000e6e0008000a00 */
[----:B------:R-:W0:Y:S08]  /*0040*/  LDC R5, c[0x0][0x360] ;  /* 0x0000d800ff057b82 */ /* 0x000e300000000800 */
[----:B------:R-:W2:Y:S01]  /*0050*/  LDC.64 R2, c[0x0][0x380] ;  /* 0x0000e000ff027b82 */ /* 0x000ea20000000a00 */
[----:B0-----:R-:W-:-:S04]  /*0060*/  IMAD R5, R5, UR6, R0 ;  /* 0x0000000605057c24 */ /* 0x001fc8000f8e0200 */
[----:B--2---:R-:W-:-:S05]  /*0070*/  IMAD.WIDE R2, R5, 0x4, R2 ;  /* 0x0000000405027825 */ /* 0x004fca00078e0202 */
[----:B-1----:R-:W2:Y:S02]  /*0080*/  LDG.E R0, desc[UR4][R2.64] ;  /* 0x0000000402007981 */ /* 0x002ea4000c1e1900 */
[----:B--2---:R-:W-:-:S05]  /*0090*/  IADD3 R5, PT, PT, R0, 0x1, RZ ;  /* 0x0000000100057810 */ /* 0x004fca0007ffe0ff */
[----:B------:R-:W-:Y:S01]  /*00a0*/  STG.E desc[UR4][R2.64], R5 ;  /* 0x0000000502007986 */ /* 0x000fe2000c101904 */
[----:B------:R-:W-:Y:S05]  /*00b0*/  EXIT ;  /* 0x000000000000794d */ /* 0x000fea0003800000 */
.L_x_0:
[----:B------:R-:W-:-:S00]  /*00c0*/  BRA `(.L_x_0) ;  /* 0xfffffffc00fc7947 */ /* 0x000fc0000383ffff */
[----:B------:R-:W-:-:S00]  /*00d0*/  NOP ;  /* 0x0000000000007918 */ /* 0x000fc00000000000 */
        /* <DEDUP_REMOVED lines=10> */
.L_x_1:


//--------------------- .nv.shared.reserved.0     --------------------------
	.section	.nv.shared.reserved.0,"aw",@nobits
	.weak		__nv_reservedSMEM_offset_0_alias
	.size		__nv_reservedSMEM_offset_0_alias, 0, 64
	.other		__nv_reservedSMEM_offset_0_alias,@"STO_CUDA_RESERVED_SHARED STV_DEFAULT"
__nv_reservedSMEM_offset_0_alias:
	.zero		0
	.zero		64


//--------------------- .nv.constant0.process_task --------------------------
	.section	.nv.constant0.process_task,"a",@progbits
	.sectionflags	@""
	.align	4
.nv.constant0.process_task:
	.zero		904


//--------------------- SYMBOLS --------------------------

	.type		.nv.reservedSmem.offset0,@object
	.size		.nv.reservedSmem.offset0,0x4
